//
// Generated by NVIDIA NVVM Compiler
//
// Compiler Build ID: CL-36424714
// Cuda compilation tools, release 13.0, V13.0.88
// Based on NVVM 20.0.0
//

.version 9.0
.target sm_100
.address_size 64

	// .globl	fftshift_kernel_cx

.visible .entry fftshift_kernel_cx(
	.param .u64 .ptr .align 1 fftshift_kernel_cx_param_0,
	.param .u32 fftshift_kernel_cx_param_1,
	.param .u32 fftshift_kernel_cx_param_2
)
{
	.reg .pred 	%p<5>;
	.reg .b32 	%r<26>;
	.reg .b64 	%rd<7>;
	.reg .b64 	%fd<5>;

	ld.param.u64 	%rd1, [fftshift_kernel_cx_param_0];
	ld.param.u32 	%r3, [fftshift_kernel_cx_param_1];
	ld.param.u32 	%r4, [fftshift_kernel_cx_param_2];
	mov.u32 	%r5, %ctaid.x;
	mov.u32 	%r6, %ntid.x;
	mov.u32 	%r7, %tid.x;
	mad.lo.s32 	%r1, %r5, %r6, %r7;
	mov.u32 	%r8, %ctaid.y;
	mov.u32 	%r9, %ntid.y;
	mov.u32 	%r10, %tid.y;
	mad.lo.s32 	%r2, %r8, %r9, %r10;
	setp.ge.s32 	%p1, %r1, %r3;
	@%p1 bra 	$L__BB0_3;
	add.s32 	%r11, %r3, 1;
	shr.u32 	%r12, %r11, 31;
	add.s32 	%r13, %r11, %r12;
	shr.s32 	%r14, %r13, 1;
	setp.ge.s32 	%p2, %r2, %r14;
	@%p2 bra 	$L__BB0_3;
	cvta.to.global.u64 	%rd2, %rd1;
	shr.u32 	%r15, %r3, 31;
	add.s32 	%r16, %r3, %r15;
	shr.s32 	%r17, %r16, 1;
	add.s32 	%r18, %r17, %r1;
	setp.lt.s32 	%p3, %r18, %r3;
	selp.b32 	%r19, 0, %r3, %p3;
	sub.s32 	%r20, %r18, %r19;
	add.s32 	%r21, %r17, %r2;
	setp.lt.s32 	%p4, %r21, %r3;
	selp.b32 	%r22, 0, %r3, %p4;
	sub.s32 	%r23, %r21, %r22;
	mad.lo.s32 	%r24, %r4, %r2, %r1;
	mad.lo.s32 	%r25, %r23, %r4, %r20;
	mul.wide.s32 	%rd3, %r24, 16;
	add.s64 	%rd4, %rd2, %rd3;
	ld.global.v2.f64 	{%fd1, %fd2}, [%rd4];
	mul.wide.s32 	%rd5, %r25, 16;
	add.s64 	%rd6, %rd2, %rd5;
	ld.global.v2.f64 	{%fd3, %fd4}, [%rd6];
	st.global.v2.f64 	[%rd4], {%fd3, %fd4};
	st.global.v2.f64 	[%rd6], {%fd1, %fd2};
$L__BB0_3:
	ret;

}
	// .globl	ifftshift_kernel_cx
.visible .entry ifftshift_kernel_cx(
	.param .u64 .ptr .align 1 ifftshift_kernel_cx_param_0,
	.param .u32 ifftshift_kernel_cx_param_1,
	.param .u32 ifftshift_kernel_cx_param_2
)
{
	.reg .pred 	%p<5>;
	.reg .b32 	%r<27>;
	.reg .b64 	%rd<7>;
	.reg .b64 	%fd<5>;

	ld.param.u64 	%rd1, [ifftshift_kernel_cx_param_0];
	ld.param.u32 	%r3, [ifftshift_kernel_cx_param_1];
	ld.param.u32 	%r4, [ifftshift_kernel_cx_param_2];
	mov.u32 	%r5, %ctaid.x;
	mov.u32 	%r6, %ntid.x;
	mov.u32 	%r7, %tid.x;
	mad.lo.s32 	%r1, %r5, %r6, %r7;
	mov.u32 	%r8, %ctaid.y;
	mov.u32 	%r9, %ntid.y;
	mov.u32 	%r10, %tid.y;
	mad.lo.s32 	%r2, %r8, %r9, %r10;
	setp.ge.s32 	%p1, %r1, %r3;
	@%p1 bra 	$L__BB1_3;
	add.s32 	%r11, %r3, 1;
	shr.u32 	%r12, %r11, 31;
	add.s32 	%r13, %r11, %r12;
	shr.s32 	%r14, %r13, 1;
	setp.ge.s32 	%p2, %r2, %r14;
	@%p2 bra 	$L__BB1_3;
	cvta.to.global.u64 	%rd2, %rd1;
	shr.u32 	%r15, %r3, 31;
	add.s32 	%r16, %r3, %r15;
	shr.s32 	%r17, %r16, 1;
	sub.s32 	%r18, %r3, %r17;
	add.s32 	%r19, %r18, %r1;
	setp.lt.s32 	%p3, %r19, %r3;
	selp.b32 	%r20, 0, %r3, %p3;
	sub.s32 	%r21, %r19, %r20;
	add.s32 	%r22, %r18, %r2;
	setp.lt.s32 	%p4, %r22, %r3;
	selp.b32 	%r23, 0, %r3, %p4;
	sub.s32 	%r24, %r22, %r23;
	mad.lo.s32 	%r25, %r4, %r2, %r1;
	mad.lo.s32 	%r26, %r24, %r4, %r21;
	mul.wide.s32 	%rd3, %r25, 16;
	add.s64 	%rd4, %rd2, %rd3;
	ld.global.v2.f64 	{%fd1, %fd2}, [%rd4];
	mul.wide.s32 	%rd5, %r26, 16;
	add.s64 	%rd6, %rd2, %rd5;
	ld.global.v2.f64 	{%fd3, %fd4}, [%rd6];
	st.global.v2.f64 	[%rd4], {%fd3, %fd4};
	st.global.v2.f64 	[%rd6], {%fd1, %fd2};
$L__BB1_3:
	ret;

}
	// .globl	fftshift_kernel_r
.visible .entry fftshift_kernel_r(
	.param .u64 .ptr .align 1 fftshift_kernel_r_param_0,
	.param .u32 fftshift_kernel_r_param_1,
	.param .u32 fftshift_kernel_r_param_2
)
{
	.reg .pred 	%p<5>;
	.reg .b32 	%r<26>;
	.reg .b64 	%rd<7>;
	.reg .b64 	%fd<3>;

	ld.param.u64 	%rd1, [fftshift_kernel_r_param_0];
	ld.param.u32 	%r3, [fftshift_kernel_r_param_1];
	ld.param.u32 	%r4, [fftshift_kernel_r_param_2];
	mov.u32 	%r5, %ctaid.x;
	mov.u32 	%r6, %ntid.x;
	mov.u32 	%r7, %tid.x;
	mad.lo.s32 	%r1, %r5, %r6, %r7;
	mov.u32 	%r8, %ctaid.y;
	mov.u32 	%r9, %ntid.y;
	mov.u32 	%r10, %tid.y;
	mad.lo.s32 	%r2, %r8, %r9, %r10;
	setp.ge.s32 	%p1, %r1, %r3;
	@%p1 bra 	$L__BB2_3;
	add.s32 	%r11, %r3, 1;
	shr.u32 	%r12, %r11, 31;
	add.s32 	%r13, %r11, %r12;
	shr.s32 	%r14, %r13, 1;
	setp.ge.s32 	%p2, %r2, %r14;
	@%p2 bra 	$L__BB2_3;
	cvta.to.global.u64 	%rd2, %rd1;
	shr.u32 	%r15, %r3, 31;
	add.s32 	%r16, %r3, %r15;
	shr.s32 	%r17, %r16, 1;
	add.s32 	%r18, %r17, %r1;
	setp.lt.s32 	%p3, %r18, %r3;
	selp.b32 	%r19, 0, %r3, %p3;
	sub.s32 	%r20, %r18, %r19;
	add.s32 	%r21, %r17, %r2;
	setp.lt.s32 	%p4, %r21, %r3;
	selp.b32 	%r22, 0, %r3, %p4;
	sub.s32 	%r23, %r21, %r22;
	mad.lo.s32 	%r24, %r4, %r2, %r1;
	mad.lo.s32 	%r25, %r23, %r4, %r20;
	mul.wide.s32 	%rd3, %r24, 8;
	add.s64 	%rd4, %rd2, %rd3;
	ld.global.f64 	%fd1, [%rd4];
	mul.wide.s32 	%rd5, %r25, 8;
	add.s64 	%rd6, %rd2, %rd5;
	ld.global.f64 	%fd2, [%rd6];
	st.global.f64 	[%rd4], %fd2;
	st.global.f64 	[%rd6], %fd1;
$L__BB2_3:
	ret;

}
	// .globl	ifftshift_kernel_r
.visible .entry ifftshift_kernel_r(
	.param .u64 .ptr .align 1 ifftshift_kernel_r_param_0,
	.param .u32 ifftshift_kernel_r_param_1,
	.param .u32 ifftshift_kernel_r_param_2
)
{
	.reg .pred 	%p<5>;
	.reg .b32 	%r<27>;
	.reg .b64 	%rd<7>;
	.reg .b64 	%fd<3>;

	ld.param.u64 	%rd1, [ifftshift_kernel_r_param_0];
	ld.param.u32 	%r3, [ifftshift_kernel_r_param_1];
	ld.param.u32 	%r4, [ifftshift_kernel_r_param_2];
	mov.u32 	%r5, %ctaid.x;
	mov.u32 	%r6, %ntid.x;
	mov.u32 	%r7, %tid.x;
	mad.lo.s32 	%r1, %r5, %r6, %r7;
	mov.u32 	%r8, %ctaid.y;
	mov.u32 	%r9, %ntid.y;
	mov.u32 	%r10, %tid.y;
	mad.lo.s32 	%r2, %r8, %r9, %r10;
	setp.ge.s32 	%p1, %r1, %r3;
	@%p1 bra 	$L__BB3_3;
	add.s32 	%r11, %r3, 1;
	shr.u32 	%r12, %r11, 31;
	add.s32 	%r13, %r11, %r12;
	shr.s32 	%r14, %r13, 1;
	setp.ge.s32 	%p2, %r2, %r14;
	@%p2 bra 	$L__BB3_3;
	cvta.to.global.u64 	%rd2, %rd1;
	shr.u32 	%r15, %r3, 31;
	add.s32 	%r16, %r3, %r15;
	shr.s32 	%r17, %r16, 1;
	sub.s32 	%r18, %r3, %r17;
	add.s32 	%r19, %r18, %r1;
	setp.lt.s32 	%p3, %r19, %r3;
	selp.b32 	%r20, 0, %r3, %p3;
	sub.s32 	%r21, %r19, %r20;
	add.s32 	%r22, %r18, %r2;
	setp.lt.s32 	%p4, %r22, %r3;
	selp.b32 	%r23, 0, %r3, %p4;
	sub.s32 	%r24, %r22, %r23;
	mad.lo.s32 	%r25, %r4, %r2, %r1;
	mad.lo.s32 	%r26, %r24, %r4, %r21;
	mul.wide.s32 	%rd3, %r25, 8;
	add.s64 	%rd4, %rd2, %rd3;
	ld.global.f64 	%fd1, [%rd4];
	mul.wide.s32 	%rd5, %r26, 8;
	add.s64 	%rd6, %rd2, %rd5;
	ld.global.f64 	%fd2, [%rd6];
	st.global.f64 	[%rd4], %fd2;
	st.global.f64 	[%rd6], %fd1;
$L__BB3_3:
	ret;

}


// ===== COMPILED SASS (sm_100) =====

	.target	sm_100

	.elftype	@"ET_EXEC"


//--------------------- .note.nv.tkinfo           --------------------------
	.section	.note.nv.tkinfo,"",@"SHT_NOTE"
	.sectionflags	@"SHF_NOTE_NV_TKINFO"
	.tkinfo
        /*0018*/ 	.word	0x00000002
        /*0030*/ 	.string	""
        /*0030*/ 	.string	"ptxas"
        /*0030*/ 	.string	"Cuda compilation tools, release 13.0, V13.0.88"
        /*0030*/ 	.string	"Build cuda_13.0.r13.0/compiler.36424714_0"
        /*0030*/ 	.string	"-arch sm_100 -m 64 "



//--------------------- .note.nv.cuinfo           --------------------------
	.section	.note.nv.cuinfo,"",@"SHT_NOTE"
	.sectionflags	@"SHF_NOTE_NV_CUINFO"
        /*0018*/ 	.short	0x0002
        /*001a*/ 	.short	0x0064
        /*001c*/ 	.short	0x0082
	.zero		2


//--------------------- .nv.info                  --------------------------
	.section	.nv.info,"",@"SHT_CUDA_INFO"
	.align	4


	//----- nvinfo : EIATTR_REGCOUNT
	.align		4
        /*0000*/ 	.byte	0x04, 0x2f
        /*0002*/ 	.short	(.L_1 - .L_0)
	.align		4
.L_0:
        /*0004*/ 	.word	index@(fftshift_kernel_cx)
        /*0008*/ 	.word	0x00000012


	//----- nvinfo : EIATTR_FRAME_SIZE
	.align		4
.L_1:
        /*000c*/ 	.byte	0x04, 0x11
        /*000e*/ 	.short	(.L_3 - .L_2)
	.align		4
.L_2:
        /*0010*/ 	.word	index@(fftshift_kernel_cx)
        /*0014*/ 	.word	0x00000000


	//----- nvinfo : EIATTR_REGCOUNT
	.align		4
.L_3:
        /*0018*/ 	.byte	0x04, 0x2f
        /*001a*/ 	.short	(.L_5 - .L_4)
	.align		4
.L_4:
        /*001c*/ 	.word	index@(ifftshift_kernel_cx)
        /*0020*/ 	.word	0x00000012


	//----- nvinfo : EIATTR_FRAME_SIZE
	.align		4
.L_5:
        /*0024*/ 	.byte	0x04, 0x11
        /*0026*/ 	.short	(.L_7 - .L_6)
	.align		4
.L_6:
        /*0028*/ 	.word	index@(ifftshift_kernel_cx)
        /*002c*/ 	.word	0x00000000


	//----- nvinfo : EIATTR_REGCOUNT
	.align		4
.L_7:
        /*0030*/ 	.byte	0x04, 0x2f
        /*0032*/ 	.short	(.L_9 - .L_8)
	.align		4
.L_8:
        /*0034*/ 	.word	index@(fftshift_kernel_r)
        /*0038*/ 	.word	0x0000000c


	//----- nvinfo : EIATTR_FRAME_SIZE
	.align		4
.L_9:
        /*003c*/ 	.byte	0x04, 0x11
        /*003e*/ 	.short	(.L_11 - .L_10)
	.align		4
.L_10:
        /*0040*/ 	.word	index@(fftshift_kernel_r)
        /*0044*/ 	.word	0x00000000


	//----- nvinfo : EIATTR_REGCOUNT
	.align		4
.L_11:
        /*0048*/ 	.byte	0x04, 0x2f
        /*004a*/ 	.short	(.L_13 - .L_12)
	.align		4
.L_12:
        /*004c*/ 	.word	index@(ifftshift_kernel_r)
        /*0050*/ 	.word	0x0000000c


	//----- nvinfo : EIATTR_FRAME_SIZE
	.align		4
.L_13:
        /*0054*/ 	.byte	0x04, 0x11
        /*0056*/ 	.short	(.L_15 - .L_14)
	.align		4
.L_14:
        /*0058*/ 	.word	index@(ifftshift_kernel_r)
        /*005c*/ 	.word	0x00000000


	//----- nvinfo : EIATTR_MIN_STACK_SIZE
	.align		4
.L_15:
        /*0060*/ 	.byte	0x04, 0x12
        /*0062*/ 	.short	(.L_17 - .L_16)
	.align		4
.L_16:
        /*0064*/ 	.word	index@(ifftshift_kernel_r)
        /*0068*/ 	.word	0x00000000


	//----- nvinfo : EIATTR_MIN_STACK_SIZE
	.align		4
.L_17:
        /*006c*/ 	.byte	0x04, 0x12
        /*006e*/ 	.short	(.L_19 - .L_18)
	.align		4
.L_18:
        /*0070*/ 	.word	index@(fftshift_kernel_r)
        /*0074*/ 	.word	0x00000000


	//----- nvinfo : EIATTR_MIN_STACK_SIZE
	.align		4
.L_19:
        /*0078*/ 	.byte	0x04, 0x12
        /*007a*/ 	.short	(.L_21 - .L_20)
	.align		4
.L_20:
        /*007c*/ 	.word	index@(ifftshift_kernel_cx)
        /*0080*/ 	.word	0x00000000


	//----- nvinfo : EIATTR_MIN_STACK_SIZE
	.align		4
.L_21:
        /*0084*/ 	.byte	0x04, 0x12
        /*0086*/ 	.short	(.L_23 - .L_22)
	.align		4
.L_22:
        /*0088*/ 	.word	index@(fftshift_kernel_cx)
        /*008c*/ 	.word	0x00000000
.L_23:


//--------------------- .nv.compat                --------------------------
	.section	.nv.compat,"",@"SHT_CUDA_COMPAT_INFO"
	.align	4
        /*0000*/ 	.byte	0x02, 0x09, 0x00, 0x00, 0x02, 0x02, 0x01, 0x00, 0x02, 0x05, 0x05, 0x00, 0x03, 0x07, 0x01, 0x01
        /*0010*/ 	.byte	0x02, 0x03, 0x00, 0x00, 0x02, 0x06, 0x01, 0x00, 0x04, 0x0b, 0x08, 0x00, 0x09, 0x00, 0x00, 0x00
        /*0020*/ 	.byte	0x00, 0x00, 0x00, 0x00


//--------------------- .nv.info.ifftshift_kernel_r --------------------------
	.section	.nv.info.ifftshift_kernel_r,"",@"SHT_CUDA_INFO"
	.sectionflags	@""
	.align	4


	//----- nvinfo : EIATTR_CUDA_API_VERSION
	.align		4
        /*0000*/ 	.byte	0x04, 0x37
        /*0002*/ 	.short	(.L_25 - .L_24)
.L_24:
        /*0004*/ 	.word	0x00000082


	//----- nvinfo : EIATTR_KPARAM_INFO
	.align		4
.L_25:
        /*0008*/ 	.byte	0x04, 0x17
        /*000a*/ 	.short	(.L_27 - .L_26)
.L_26:
        /*000c*/ 	.word	0x00000000
        /*0010*/ 	.short	0x0002
        /*0012*/ 	.short	0x000c
        /*0014*/ 	.byte	0x00, 0xf0, 0x11, 0x00


	//----- nvinfo : EIATTR_KPARAM_INFO
	.align		4
.L_27:
        /*0018*/ 	.byte	0x04, 0x17
        /*001a*/ 	.short	(.L_29 - .L_28)
.L_28:
        /*001c*/ 	.word	0x00000000
        /*0020*/ 	.short	0x0001
        /*0022*/ 	.short	0x0008
        /*0024*/ 	.byte	0x00, 0xf0, 0x11, 0x00


	//----- nvinfo : EIATTR_KPARAM_INFO
	.align		4
.L_29:
        /*0028*/ 	.byte	0x04, 0x17
        /*002a*/ 	.short	(.L_31 - .L_30)
.L_30:
        /*002c*/ 	.word	0x00000000
        /*0030*/ 	.short	0x0000
        /*0032*/ 	.short	0x0000
        /*0034*/ 	.byte	0x00, 0xf5, 0x21, 0x00


	//----- nvinfo : EIATTR_SPARSE_MMA_MASK
	.align		4
.L_31:
        /*0038*/ 	.byte	0x03, 0x50
        /*003a*/ 	.short	0x0000


	//----- nvinfo : EIATTR_MAXREG_COUNT
	.align		4
        /*003c*/ 	.byte	0x03, 0x1b
        /*003e*/ 	.short	0x00ff


	//----- nvinfo : EIATTR_MERCURY_ISA_VERSION
	.align		4
        /*0040*/ 	.byte	0x03, 0x5f
        /*0042*/ 	.short	0x0101


	//----- nvinfo : EIATTR_VRC_CTA_INIT_COUNT
	.align		4
        /*0044*/ 	.byte	0x02, 0x4a
	.zero		1
	.zero		1


	//----- nvinfo : EIATTR_EXIT_INSTR_OFFSETS
	.align		4
        /*0048*/ 	.byte	0x04, 0x1c
        /*004a*/ 	.short	(.L_33 - .L_32)


	//   ....[0]....
.L_32:
        /*004c*/ 	.word	0x000000b0


	//   ....[1]....
        /*0050*/ 	.word	0x00000100


	//   ....[2]....
        /*0054*/ 	.word	0x00000270


	//----- nvinfo : EIATTR_CBANK_PARAM_SIZE
	.align		4
.L_33:
        /*0058*/ 	.byte	0x03, 0x19
        /*005a*/ 	.short	0x0010


	//----- nvinfo : EIATTR_PARAM_CBANK
	.align		4
        /*005c*/ 	.byte	0x04, 0x0a
        /*005e*/ 	.short	(.L_35 - .L_34)
	.align		4
.L_34:
        /*0060*/ 	.word	index@(.nv.constant0.ifftshift_kernel_r)
        /*0064*/ 	.short	0x0380
        /*0066*/ 	.short	0x0010


	//----- nvinfo : EIATTR_SW_WAR
	.align		4
.L_35:
        /*0068*/ 	.byte	0x04, 0x36
        /*006a*/ 	.short	(.L_37 - .L_36)
.L_36:
        /*006c*/ 	.word	0x00000008
.L_37:


//--------------------- .nv.info.fftshift_kernel_r --------------------------
	.section	.nv.info.fftshift_kernel_r,"",@"SHT_CUDA_INFO"
	.sectionflags	@""
	.align	4


	//----- nvinfo : EIATTR_CUDA_API_VERSION
	.align		4
        /*0000*/ 	.byte	0x04, 0x37
        /*0002*/ 	.short	(.L_39 - .L_38)
.L_38:
        /*0004*/ 	.word	0x00000082


	//----- nvinfo : EIATTR_KPARAM_INFO
	.align		4
.L_39:
        /*0008*/ 	.byte	0x04, 0x17
        /*000a*/ 	.short	(.L_41 - .L_40)
.L_40:
        /*000c*/ 	.word	0x00000000
        /*0010*/ 	.short	0x0002
        /*0012*/ 	.short	0x000c
        /*0014*/ 	.byte	0x00, 0xf0, 0x11, 0x00


	//----- nvinfo : EIATTR_KPARAM_INFO
	.align		4
.L_41:
        /*0018*/ 	.byte	0x04, 0x17
        /*001a*/ 	.short	(.L_43 - .L_42)
.L_42:
        /*001c*/ 	.word	0x00000000
        /*0020*/ 	.short	0x0001
        /*0022*/ 	.short	0x0008
        /*0024*/ 	.byte	0x00, 0xf0, 0x11, 0x00


	//----- nvinfo : EIATTR_KPARAM_INFO
	.align		4
.L_43:
        /*0028*/ 	.byte	0x04, 0x17
        /*002a*/ 	.short	(.L_45 - .L_44)
.L_44:
        /*002c*/ 	.word	0x00000000
        /*0030*/ 	.short	0x0000
        /*0032*/ 	.short	0x0000
        /*0034*/ 	.byte	0x00, 0xf5, 0x21, 0x00


	//----- nvinfo : EIATTR_SPARSE_MMA_MASK
	.align		4
.L_45:
        /*0038*/ 	.byte	0x03, 0x50
        /*003a*/ 	.short	0x0000


	//----- nvinfo : EIATTR_MAXREG_COUNT
	.align		4
        /*003c*/ 	.byte	0x03, 0x1b
        /*003e*/ 	.short	0x00ff


	//----- nvinfo : EIATTR_MERCURY_ISA_VERSION
	.align		4
        /*0040*/ 	.byte	0x03, 0x5f
        /*0042*/ 	.short	0x0101


	//----- nvinfo : EIATTR_VRC_CTA_INIT_COUNT
	.align		4
        /*0044*/ 	.byte	0x02, 0x4a
	.zero		1
	.zero		1


	//----- nvinfo : EIATTR_EXIT_INSTR_OFFSETS
	.align		4
        /*0048*/ 	.byte	0x04, 0x1c
        /*004a*/ 	.short	(.L_47 - .L_46)


	//   ....[0]....
.L_46:
        /*004c*/ 	.word	0x000000b0


	//   ....[1]....
        /*0050*/ 	.word	0x00000100


	//   ....[2]....
        /*0054*/ 	.word	0x00000260


	//----- nvinfo : EIATTR_CBANK_PARAM_SIZE
	.align		4
.L_47:
        /*0058*/ 	.byte	0x03, 0x19
        /*005a*/ 	.short	0x0010


	//----- nvinfo : EIATTR_PARAM_CBANK
	.align		4
        /*005c*/ 	.byte	0x04, 0x0a
        /*005e*/ 	.short	(.L_49 - .L_48)
	.align		4
.L_48:
        /*0060*/ 	.word	index@(.nv.constant0.fftshift_kernel_r)
        /*0064*/ 	.short	0x0380
        /*0066*/ 	.short	0x0010


	//----- nvinfo : EIATTR_SW_WAR
	.align		4
.L_49:
        /*0068*/ 	.byte	0x04, 0x36
        /*006a*/ 	.short	(.L_51 - .L_50)
.L_50:
        /*006c*/ 	.word	0x00000008
.L_51:


//--------------------- .nv.info.ifftshift_kernel_cx --------------------------
	.section	.nv.info.ifftshift_kernel_cx,"",@"SHT_CUDA_INFO"
	.sectionflags	@""
	.align	4


	//----- nvinfo : EIATTR_CUDA_API_VERSION
	.align		4
        /*0000*/ 	.byte	0x04, 0x37
        /*0002*/ 	.short	(.L_53 - .L_52)
.L_52:
        /*0004*/ 	.word	0x00000082


	//----- nvinfo : EIATTR_KPARAM_INFO
	.align		4
.L_53:
        /*0008*/ 	.byte	0x04, 0x17
        /*000a*/ 	.short	(.L_55 - .L_54)
.L_54:
        /*000c*/ 	.word	0x00000000
        /*0010*/ 	.short	0x0002
        /*0012*/ 	.short	0x000c
        /*0014*/ 	.byte	0x00, 0xf0, 0x11, 0x00


	//----- nvinfo : EIATTR_KPARAM_INFO
	.align		4
.L_55:
        /*0018*/ 	.byte	0x04, 0x17
        /*001a*/ 	.short	(.L_57 - .L_56)
.L_56:
        /*001c*/ 	.word	0x00000000
        /*0020*/ 	.short	0x0001
        /*0022*/ 	.short	0x0008
        /*0024*/ 	.byte	0x00, 0xf0, 0x11, 0x00


	//----- nvinfo : EIATTR_KPARAM_INFO
	.align		4
.L_57:
        /*0028*/ 	.byte	0x04, 0x17
        /*002a*/ 	.short	(.L_59 - .L_58)
.L_58:
        /*002c*/ 	.word	0x00000000
        /*0030*/ 	.short	0x0000
        /*0032*/ 	.short	0x0000
        /*0034*/ 	.byte	0x00, 0xf5, 0x21, 0x00


	//----- nvinfo : EIATTR_SPARSE_MMA_MASK
	.align		4
.L_59:
        /*0038*/ 	.byte	0x03, 0x50
        /*003a*/ 	.short	0x0000


	//----- nvinfo : EIATTR_MAXREG_COUNT
	.align		4
        /*003c*/ 	.byte	0x03, 0x1b
        /*003e*/ 	.short	0x00ff


	//----- nvinfo : EIATTR_MERCURY_ISA_VERSION
	.align		4
        /*0040*/ 	.byte	0x03, 0x5f
        /*0042*/ 	.short	0x0101


	//----- nvinfo : EIATTR_VRC_CTA_INIT_COUNT
	.align		4
        /*0044*/ 	.byte	0x02, 0x4a
	.zero		1
	.zero		1


	//----- nvinfo : EIATTR_EXIT_INSTR_OFFSETS
	.align		4
        /*0048*/ 	.byte	0x04, 0x1c
        /*004a*/ 	.short	(.L_61 - .L_60)


	//   ....[0]....
.L_60:
        /*004c*/ 	.word	0x000000b0


	//   ....[1]....
        /*0050*/ 	.word	0x00000100


	//   ....[2]....
        /*0054*/ 	.word	0x00000270


	//----- nvinfo : EIATTR_CBANK_PARAM_SIZE
	.align		4
.L_61:
        /*0058*/ 	.byte	0x03, 0x19
        /*005a*/ 	.short	0x0010


	//----- nvinfo : EIATTR_PARAM_CBANK
	.align		4
        /*005c*/ 	.byte	0x04, 0x0a
        /*005e*/ 	.short	(.L_63 - .L_62)
	.align		4
.L_62:
        /*0060*/ 	.word	index@(.nv.constant0.ifftshift_kernel_cx)
        /*0064*/ 	.short	0x0380
        /*0066*/ 	.short	0x0010


	//----- nvinfo : EIATTR_SW_WAR
	.align		4
.L_63:
        /*0068*/ 	.byte	0x04, 0x36
        /*006a*/ 	.short	(.L_65 - .L_64)
.L_64:
        /*006c*/ 	.word	0x00000008
.L_65:


//--------------------- .nv.info.fftshift_kernel_cx --------------------------
	.section	.nv.info.fftshift_kernel_cx,"",@"SHT_CUDA_INFO"
	.sectionflags	@""
	.align	4


	//----- nvinfo : EIATTR_CUDA_API_VERSION
	.align		4
        /*0000*/ 	.byte	0x04, 0x37
        /*0002*/ 	.short	(.L_67 - .L_66)
.L_66:
        /*0004*/ 	.word	0x00000082


	//----- nvinfo : EIATTR_KPARAM_INFO
	.align		4
.L_67:
        /*0008*/ 	.byte	0x04, 0x17
        /*000a*/ 	.short	(.L_69 - .L_68)
.L_68:
        /*000c*/ 	.word	0x00000000
        /*0010*/ 	.short	0x0002
        /*0012*/ 	.short	0x000c
        /*0014*/ 	.byte	0x00, 0xf0, 0x11, 0x00


	//----- nvinfo : EIATTR_KPARAM_INFO
	.align		4
.L_69:
        /*0018*/ 	.byte	0x04, 0x17
        /*001a*/ 	.short	(.L_71 - .L_70)
.L_70:
        /*001c*/ 	.word	0x00000000
        /*0020*/ 	.short	0x0001
        /*0022*/ 	.short	0x0008
        /*0024*/ 	.byte	0x00, 0xf0, 0x11, 0x00


	//----- nvinfo : EIATTR_KPARAM_INFO
	.align		4
.L_71:
        /*0028*/ 	.byte	0x04, 0x17
        /*002a*/ 	.short	(.L_73 - .L_72)
.L_72:
        /*002c*/ 	.word	0x00000000
        /*0030*/ 	.short	0x0000
        /*0032*/ 	.short	0x0000
        /*0034*/ 	.byte	0x00, 0xf5, 0x21, 0x00


	//----- nvinfo : EIATTR_SPARSE_MMA_MASK
	.align		4
.L_73:
        /*0038*/ 	.byte	0x03, 0x50
        /*003a*/ 	.short	0x0000


	//----- nvinfo : EIATTR_MAXREG_COUNT
	.align		4
        /*003c*/ 	.byte	0x03, 0x1b
        /*003e*/ 	.short	0x00ff


	//----- nvinfo : EIATTR_MERCURY_ISA_VERSION
	.align		4
        /*0040*/ 	.byte	0x03, 0x5f
        /*0042*/ 	.short	0x0101


	//----- nvinfo : EIATTR_VRC_CTA_INIT_COUNT
	.align		4
        /*0044*/ 	.byte	0x02, 0x4a
	.zero		1
	.zero		1


	//----- nvinfo : EIATTR_EXIT_INSTR_OFFSETS
	.align		4
        /*0048*/ 	.byte	0x04, 0x1c
        /*004a*/ 	.short	(.L_75 - .L_74)


	//   ....[0]....
.L_74:
        /*004c*/ 	.word	0x000000b0


	//   ....[1]....
        /*0050*/ 	.word	0x00000100


	//   ....[2]....
        /*0054*/ 	.word	0x00000260


	//----- nvinfo : EIATTR_CBANK_PARAM_SIZE
	.align		4
.L_75:
        /*0058*/ 	.byte	0x03, 0x19
        /*005a*/ 	.short	0x0010


	//----- nvinfo : EIATTR_PARAM_CBANK
	.align		4
        /*005c*/ 	.byte	0x04, 0x0a
        /*005e*/ 	.short	(.L_77 - .L_76)
	.align		4
.L_76:
        /*0060*/ 	.word	index@(.nv.constant0.fftshift_kernel_cx)
        /*0064*/ 	.short	0x0380
        /*0066*/ 	.short	0x0010


	//----- nvinfo : EIATTR_SW_WAR
	.align		4
.L_77:
        /*0068*/ 	.byte	0x04, 0x36
        /*006a*/ 	.short	(.L_79 - .L_78)
.L_78:
        /*006c*/ 	.word	0x00000008
.L_79:


//--------------------- .nv.callgraph             --------------------------
	.section	.nv.callgraph,"",@"SHT_CUDA_CALLGRAPH"
	.align	4
	.sectionentsize	8
	.align		4
        /*0000*/ 	.word	0x00000000
	.align		4
        /*0004*/ 	.word	0xffffffff
	.align		4
        /*0008*/ 	.word	0x00000000
	.align		4
        /*000c*/ 	.word	0xfffffffe
	.align		4
        /*0010*/ 	.word	0x00000000
	.align		4
        /*0014*/ 	.word	0xfffffffd
	.align		4
        /*0018*/ 	.word	0x00000000
	.align		4
        /*001c*/ 	.word	0xfffffffc


//--------------------- .text.ifftshift_kernel_r  --------------------------
	.section	.text.ifftshift_kernel_r,"ax",@progbits
	.align	128
        .global         ifftshift_kernel_r
        .type           ifftshift_kernel_r,@function
        .size           ifftshift_kernel_r,(.L_x_4 - ifftshift_kernel_r)
        .other          ifftshift_kernel_r,@"STO_CUDA_ENTRY STV_DEFAULT"
ifftshift_kernel_r:
.text.ifftshift_kernel_r:
[----:B------:R-:W-:Y:S01]  /*0000*/  LDC R1, c[0x0][0x37c] ;  /* 0x0000df00ff017b82 */ /* 0x000fe20000000800 */
[----:B------:R-:W0:Y:S07]  /*0010*/  S2R R3, SR_TID.X ;  /* 0x0000000000037919 */ /* 0x000e2e0000002100 */
[----:B------:R-:W0:Y:S01]  /*0020*/  S2UR UR4, SR_CTAID.X ;  /* 0x00000000000479c3 */ /* 0x000e220000002500 */
[----:B------:R-:W1:Y:S07]  /*0030*/  S2R R2, SR_TID.Y ;  /* 0x0000000000027919 */ /* 0x000e6e0000002200 */
[----:B------:R-:W0:Y:S08]  /*0040*/  LDC R0, c[0x0][0x360] ;  /* 0x0000d800ff007b82 */ /* 0x000e300000000800 */
[----:B------:R-:W2:Y:S08]  /*0050*/  LDC R9, c[0x0][0x388] ;  /* 0x0000e200ff097b82 */ /* 0x000eb00000000800 */
[----:B------:R-:W1:Y:S08]  /*0060*/  S2UR UR5, SR_CTAID.Y ;  /* 0x00000000000579c3 */ /* 0x000e700000002600 */
[----:B------:R-:W1:Y:S01]  /*0070*/  LDC R5, c[0x0][0x364] ;  /* 0x0000d900ff057b82 */ /* 0x000e620000000800 */
[----:B0-----:R-:W-:-:S05]  /*0080*/  IMAD R0, R0, UR4, R3 ;  /* 0x0000000400007c24 */ /* 0x001fca000f8e0203 */
[----:B--2---:R-:W-:Y:S01]  /*0090*/  ISETP.GE.AND P0, PT, R0, R9, PT ;  /* 0x000000090000720c */ /* 0x004fe20003f06270 */
[----:B-1----:R-:W-:-:S12]  /*00a0*/  IMAD R5, R5, UR5, R2 ;  /* 0x0000000505057c24 */ /* 0x002fd8000f8e0202 */
[----:B------:R-:W-:Y:S05]  /*00b0*/  @P0 EXIT ;  /* 0x000000000000094d */ /* 0x000fea0003800000 */
[----:B------:R-:W-:-:S05]  /*00c0*/  VIADD R2, R9, 0x1 ;  /* 0x0000000109027836 */ /* 0x000fca0000000000 */
[----:B------:R-:W-:-:S04]  /*00d0*/  LEA.HI R2, R2, R2, RZ, 0x1 ;  /* 0x0000000202027211 */ /* 0x000fc800078f08ff */
[----:B------:R-:W-:-:S04]  /*00e0*/  SHF.R.S32.HI R2, RZ, 0x1, R2 ;  /* 0x00000001ff027819 */ /* 0x000fc80000011402 */
[----:B------:R-:W-:-:S13]  /*00f0*/  ISETP.GE.AND P0, PT, R5, R2, PT ;  /* 0x000000020500720c */ /* 0x000fda0003f06270 */
[----:B------:R-:W-:Y:S05]  /*0100*/  @P0 EXIT ;  /* 0x000000000000094d */ /* 0x000fea0003800000 */
[C---:B------:R-:W-:Y:S01]  /*0110*/  LEA.HI R2, R9.reuse, R9, RZ, 0x1 ;  /* 0x0000000909027211 */ /* 0x040fe200078f08ff */
[----:B------:R-:W0:Y:S03]  /*0120*/  LDCU UR6, c[0x0][0x38c] ;  /* 0x00007180ff0677ac */ /* 0x000e260008000800 */
[----:B------:R-:W-:Y:S01]  /*0130*/  SHF.R.S32.HI R2, RZ, 0x1, R2 ;  /* 0x00000001ff027819 */ /* 0x000fe20000011402 */
[----:B------:R-:W1:Y:S04]  /*0140*/  LDCU.64 UR4, c[0x0][0x358] ;  /* 0x00006b00ff0477ac */ /* 0x000e680008000a00 */
[----:B------:R-:W-:Y:S02]  /*0150*/  IMAD.IADD R4, R9, 0x1, -R2 ;  /* 0x0000000109047824 */ /* 0x000fe400078e0a02 */
[----:B------:R-:W2:Y:S02]  /*0160*/  LDC.64 R2, c[0x0][0x380] ;  /* 0x0000e000ff027b82 */ /* 0x000ea40000000a00 */
[----:B------:R-:W-:Y:S01]  /*0170*/  IMAD.IADD R6, R0, 0x1, R4 ;  /* 0x0000000100067824 */ /* 0x000fe200078e0204 */
[----:B------:R-:W-:-:S04]  /*0180*/  IADD3 R4, PT, PT, R5, R4, RZ ;  /* 0x0000000405047210 */ /* 0x000fc80007ffe0ff */
[-C--:B------:R-:W-:Y:S01]  /*0190*/  ISETP.GE.AND P0, PT, R6, R9.reuse, PT ;  /* 0x000000090600720c */ /* 0x080fe20003f06270 */
[----:B0-----:R-:W-:Y:S01]  /*01a0*/  IMAD R5, R5, UR6, R0 ;  /* 0x0000000605057c24 */ /* 0x001fe2000f8e0200 */
[----:B------:R-:W-:Y:S02]  /*01b0*/  ISETP.GE.AND P1, PT, R4, R9, PT ;  /* 0x000000090400720c */ /* 0x000fe40003f26270 */
[C---:B------:R-:W-:Y:S02]  /*01c0*/  SEL R7, R9.reuse, RZ, P0 ;  /* 0x000000ff09077207 */ /* 0x040fe40000000000 */
[----:B------:R-:W-:-:S03]  /*01d0*/  SEL R9, R9, RZ, P1 ;  /* 0x000000ff09097207 */ /* 0x000fc60000800000 */
[----:B------:R-:W-:Y:S01]  /*01e0*/  IMAD.IADD R7, R6, 0x1, -R7 ;  /* 0x0000000106077824 */ /* 0x000fe200078e0a07 */
[----:B------:R-:W-:-:S05]  /*01f0*/  IADD3 R4, PT, PT, R4, -R9, RZ ;  /* 0x8000000904047210 */ /* 0x000fca0007ffe0ff */
[----:B------:R-:W-:-:S04]  /*0200*/  IMAD R7, R4, UR6, R7 ;  /* 0x0000000604077c24 */ /* 0x000fc8000f8e0207 */
[----:B--2---:R-:W-:-:S04]  /*0210*/  IMAD.WIDE R6, R7, 0x8, R2 ;  /* 0x0000000807067825 */ /* 0x004fc800078e0202 */
[----:B------:R-:W-:Y:S01]  /*0220*/  IMAD.WIDE R2, R5, 0x8, R2 ;  /* 0x0000000805027825 */ /* 0x000fe200078e0202 */
[----:B-1----:R-:W2:Y:S04]  /*0230*/  LDG.E.64 R8, desc[UR4][R6.64] ;  /* 0x0000000406087981 */ /* 0x002ea8000c1e1b00 */
[----:B------:R-:W3:Y:S04]  /*0240*/  LDG.E.64 R4, desc[UR4][R2.64] ;  /* 0x0000000402047981 */ /* 0x000ee8000c1e1b00 */
[----:B--2---:R-:W-:Y:S04]  /*0250*/  STG.E.64 desc[UR4][R2.64], R8 ;  /* 0x0000000802007986 */ /* 0x004fe8000c101b04 */
[----:B---3--:R-:W-:Y:S01]  /*0260*/  STG.E.64 desc[UR4][R6.64], R4 ;  /* 0x0000000406007986 */ /* 0x008fe2000c101b04 */
[----:B------:R-:W-:Y:S05]  /*0270*/  EXIT ;  /* 0x000000000000794d */ /* 0x000fea0003800000 */
.L_x_0:
[----:B------:R-:W-:-:S00]  /*0280*/  BRA `(.L_x_0) ;  /* 0xfffffffc00fc7947 */ /* 0x000fc0000383ffff */
[----:B------:R-:W-:-:S00]  /*0290*/  NOP ;  /* 0x0000000000007918 */ /* 0x000fc00000000000 */
        /* <DEDUP_REMOVED lines=14> */
.L_x_4:


//--------------------- .text.fftshift_kernel_r   --------------------------
	.section	.text.fftshift_kernel_r,"ax",@progbits
	.align	128
        .global         fftshift_kernel_r
        .type           fftshift_kernel_r,@function
        .size           fftshift_kernel_r,(.L_x_5 - fftshift_kernel_r)
        .other          fftshift_kernel_r,@"STO_CUDA_ENTRY STV_DEFAULT"
fftshift_kernel_r:
.text.fftshift_kernel_r:
        /* <DEDUP_REMOVED lines=17> */
[----:B------:R-:W-:Y:S01]  /*0110*/  LEA.HI R2, R9, R9, RZ, 0x1 ;  /* 0x0000000909027211 */ /* 0x000fe200078f08ff */
[----:B------:R-:W0:Y:S03]  /*0120*/  LDCU UR6, c[0x0][0x38c] ;  /* 0x00007180ff0677ac */ /* 0x000e260008000800 */
[----:B------:R-:W-:Y:S01]  /*0130*/  SHF.R.S32.HI R4, RZ, 0x1, R2 ;  /* 0x00000001ff047819 */ /* 0x000fe20000011402 */
[----:B------:R-:W1:Y:S01]  /*0140*/  LDCU.64 UR4, c[0x0][0x358] ;  /* 0x00006b00ff0477ac */ /* 0x000e620008000a00 */
[----:B------:R-:W2:Y:S03]  /*0150*/  LDC.64 R2, c[0x0][0x380] ;  /* 0x0000e000ff027b82 */ /* 0x000ea60000000a00 */
[----:B------:R-:W-:Y:S01]  /*0160*/  IMAD.IADD R6, R0, 0x1, R4 ;  /* 0x0000000100067824 */ /* 0x000fe200078e0204 */
[----:B------:R-:W-:-:S04]  /*0170*/  IADD3 R4, PT, PT, R5, R4, RZ ;  /* 0x0000000405047210 */ /* 0x000fc80007ffe0ff */
[-C--:B------:R-:W-:Y:S02]  /*0180*/  ISETP.GE.AND P0, PT, R6, R9.reuse, PT ;  /* 0x000000090600720c */ /* 0x080fe40003f06270 */
[----:B------:R-:W-:Y:S02]  /*0190*/  ISETP.GE.AND P1, PT, R4, R9, PT ;  /* 0x000000090400720c */ /* 0x000fe40003f26270 */
[----:B------:R-:W-:Y:S01]  /*01a0*/  SEL R7, R9, RZ, P0 ;  /* 0x000000ff09077207 */ /* 0x000fe20000000000 */
[----:B0-----:R-:W-:Y:S01]  /*01b0*/  IMAD R5, R5, UR6, R0 ;  /* 0x0000000605057c24 */ /* 0x001fe2000f8e0200 */
        /* <DEDUP_REMOVED lines=11> */
.L_x_1:
        /* <DEDUP_REMOVED lines=9> */
.L_x_5:


//--------------------- .text.ifftshift_kernel_cx --------------------------
	.section	.text.ifftshift_kernel_cx,"ax",@progbits
	.align	128
        .global         ifftshift_kernel_cx
        .type           ifftshift_kernel_cx,@function
        .size           ifftshift_kernel_cx,(.L_x_6 - ifftshift_kernel_cx)
        .other          ifftshift_kernel_cx,@"STO_CUDA_ENTRY STV_DEFAULT"
ifftshift_kernel_cx:
.text.ifftshift_kernel_cx:
        /* <DEDUP_REMOVED lines=35> */
[----:B-1----:R-:W2:Y:S04]  /*0230*/  LDG.E.128 R12, desc[UR4][R8.64] ;  /* 0x00000004080c7981 */ /* 0x002ea8000c1e1d00 */
[----:B------:R-:W3:Y:S04]  /*0240*/  LDG.E.128 R4, desc[UR4][R2.64] ;  /* 0x0000000402047981 */ /* 0x000ee8000c1e1d00 */
[----:B--2---:R-:W-:Y:S04]  /*0250*/  STG.E.128 desc[UR4][R2.64], R12 ;  /* 0x0000000c02007986 */ /* 0x004fe8000c101d04 */
[----:B---3--:R-:W-:Y:S01]  /*0260*/  STG.E.128 desc[UR4][R8.64], R4 ;  /* 0x0000000408007986 */ /* 0x008fe2000c101d04 */
[----:B------:R-:W-:Y:S05]  /*0270*/  EXIT ;  /* 0x000000000000794d */ /* 0x000fea0003800000 */
.L_x_2:
        /* <DEDUP_REMOVED lines=16> */
.L_x_6:


//--------------------- .text.fftshift_kernel_cx  --------------------------
	.section	.text.fftshift_kernel_cx,"ax",@progbits
	.align	128
        .global         fftshift_kernel_cx
        .type           fftshift_kernel_cx,@function
        .size           fftshift_kernel_cx,(.L_x_7 - fftshift_kernel_cx)
        .other          fftshift_kernel_cx,@"STO_CUDA_ENTRY STV_DEFAULT"
fftshift_kernel_cx:
.text.fftshift_kernel_cx:
        /* <DEDUP_REMOVED lines=39> */
.L_x_3:
        /* <DEDUP_REMOVED lines=9> */
.L_x_7:


//--------------------- .nv.shared.reserved.0     --------------------------
	.section	.nv.shared.reserved.0,"aw",@nobits
	.weak		__nv_reservedSMEM_offset_0_alias
	.size		__nv_reservedSMEM_offset_0_alias, 0, 64
	.other		__nv_reservedSMEM_offset_0_alias,@"STO_CUDA_RESERVED_SHARED STV_DEFAULT"
__nv_reservedSMEM_offset_0_alias:
	.zero		0
	.zero		64


//--------------------- .nv.constant0.ifftshift_kernel_r --------------------------
	.section	.nv.constant0.ifftshift_kernel_r,"a",@progbits
	.sectionflags	@""
	.align	4
.nv.constant0.ifftshift_kernel_r:
	.zero		912


//--------------------- .nv.constant0.fftshift_kernel_r --------------------------
	.section	.nv.constant0.fftshift_kernel_r,"a",@progbits
	.sectionflags	@""
	.align	4
.nv.constant0.fftshift_kernel_r:
	.zero		912


//--------------------- .nv.constant0.ifftshift_kernel_cx --------------------------
	.section	.nv.constant0.ifftshift_kernel_cx,"a",@progbits
	.sectionflags	@""
	.align	4
.nv.constant0.ifftshift_kernel_cx:
	.zero		912


//--------------------- .nv.constant0.fftshift_kernel_cx --------------------------
	.section	.nv.constant0.fftshift_kernel_cx,"a",@progbits
	.sectionflags	@""
	.align	4
.nv.constant0.fftshift_kernel_cx:
	.zero		912


//--------------------- SYMBOLS --------------------------

	.type		.nv.reservedSmem.offset0,@object
	.size		.nv.reservedSmem.offset0,0x4
